	.headerflags	@"EF_CUDA_TEXMODE_UNIFIED EF_CUDA_64BIT_ADDRESS EF_CUDA_ACCELERATORS EF_CUDA_SM90 EF_CUDA_VIRTUAL_SM(EF_CUDA_SM90)"
	.elftype	@"ET_EXEC"


//--------------------- .nv.info                  --------------------------
	.section	.nv.info,"",@"SHT_CUDA_INFO"
	.align	4


	//----- nvinfo : EIATTR_REGCOUNT
	.align		4
        /*0000*/ 	.byte	0x04, 0x2f
        /*0002*/ 	.short	(.L_1 - .L_0)
	.align		4
.L_0:
        /*0004*/ 	.word	index@(triton_poi_fused_add_convolution_mul_3)
        /*0008*/ 	.word	0x0000001a


	//----- nvinfo : EIATTR_MIN_STACK_SIZE
	.align		4
.L_1:
        /*000c*/ 	.byte	0x04, 0x12
        /*000e*/ 	.short	(.L_3 - .L_2)
	.align		4
.L_2:
        /*0010*/ 	.word	index@(triton_poi_fused_add_convolution_mul_3)
        /*0014*/ 	.word	0x00000000


	//----- nvinfo : EIATTR_FRAME_SIZE
	.align		4
.L_3:
        /*0018*/ 	.byte	0x04, 0x11
        /*001a*/ 	.short	(.L_5 - .L_4)
	.align		4
.L_4:
        /*001c*/ 	.word	index@(triton_poi_fused_add_convolution_mul_3)
        /*0020*/ 	.word	0x00000000


	//----- nvinfo : EIATTR_MIN_STACK_SIZE
	.align		4
.L_5:
        /*0024*/ 	.byte	0x04, 0x12
        /*0026*/ 	.short	(.L_7 - .L_6)
	.align		4
.L_6:
        /*0028*/ 	.word	index@(triton_poi_fused_add_convolution_mul_3)
        /*002c*/ 	.word	0x00000000
.L_7:


//--------------------- .nv.info.triton_poi_fused_add_convolution_mul_3 --------------------------
	.section	.nv.info.triton_poi_fused_add_convolution_mul_3,"",@"SHT_CUDA_INFO"
	.sectionflags	@""
	.align	4


	//----- nvinfo : EIATTR_CUDA_API_VERSION
	.align		4
        /*0000*/ 	.byte	0x04, 0x37
        /*0002*/ 	.short	(.L_9 - .L_8)
.L_8:
        /*0004*/ 	.word	0x0000007c


	//----- nvinfo : EIATTR_KPARAM_INFO
	.align		4
.L_9:
        /*0008*/ 	.byte	0x04, 0x17
        /*000a*/ 	.short	(.L_11 - .L_10)
.L_10:
        /*000c*/ 	.word	0x00000000
        /*0010*/ 	.short	0x0007
        /*0012*/ 	.short	0x0038
        /*0014*/ 	.byte	0x00, 0xf0, 0x11, 0x00


	//----- nvinfo : EIATTR_KPARAM_INFO
	.align		4
.L_11:
        /*0018*/ 	.byte	0x04, 0x17
        /*001a*/ 	.short	(.L_13 - .L_12)
.L_12:
        /*001c*/ 	.word	0x00000000
        /*0020*/ 	.short	0x0006
        /*0022*/ 	.short	0x0030
        /*0024*/ 	.byte	0x00, 0xf4, 0x21, 0x00


	//----- nvinfo : EIATTR_KPARAM_INFO
	.align		4
.L_13:
        /*0028*/ 	.byte	0x04, 0x17
        /*002a*/ 	.short	(.L_15 - .L_14)
.L_14:
        /*002c*/ 	.word	0x00000000
        /*0030*/ 	.short	0x0005
        /*0032*/ 	.short	0x0028
        /*0034*/ 	.byte	0x00, 0xf4, 0x21, 0x00


	//----- nvinfo : EIATTR_KPARAM_INFO
	.align		4
.L_15:
        /*0038*/ 	.byte	0x04, 0x17
        /*003a*/ 	.short	(.L_17 - .L_16)
.L_16:
        /*003c*/ 	.word	0x00000000
        /*0040*/ 	.short	0x0004
        /*0042*/ 	.short	0x0020
        /*0044*/ 	.byte	0x00, 0xf4, 0x21, 0x00


	//----- nvinfo : EIATTR_KPARAM_INFO
	.align		4
.L_17:
        /*0048*/ 	.byte	0x04, 0x17
        /*004a*/ 	.short	(.L_19 - .L_18)
.L_18:
        /*004c*/ 	.word	0x00000000
        /*0050*/ 	.short	0x0003
        /*0052*/ 	.short	0x0018
        /*0054*/ 	.byte	0x00, 0xf4, 0x21, 0x00


	//----- nvinfo : EIATTR_KPARAM_INFO
	.align		4
.L_19:
        /*0058*/ 	.byte	0x04, 0x17
        /*005a*/ 	.short	(.L_21 - .L_20)
.L_20:
        /*005c*/ 	.word	0x00000000
        /*0060*/ 	.short	0x0002
        /*0062*/ 	.short	0x0010
        /*0064*/ 	.byte	0x00, 0xf4, 0x21, 0x00


	//----- nvinfo : EIATTR_KPARAM_INFO
	.align		4
.L_21:
        /*0068*/ 	.byte	0x04, 0x17
        /*006a*/ 	.short	(.L_23 - .L_22)
.L_22:
        /*006c*/ 	.word	0x00000000
        /*0070*/ 	.short	0x0001
        /*0072*/ 	.short	0x0008
        /*0074*/ 	.byte	0x00, 0xf4, 0x21, 0x00


	//----- nvinfo : EIATTR_KPARAM_INFO
	.align		4
.L_23:
        /*0078*/ 	.byte	0x04, 0x17
        /*007a*/ 	.short	(.L_25 - .L_24)
.L_24:
        /*007c*/ 	.word	0x00000000
        /*0080*/ 	.short	0x0000
        /*0082*/ 	.short	0x0000
        /*0084*/ 	.byte	0x00, 0xf4, 0x21, 0x00


	//----- nvinfo : EIATTR_SPARSE_MMA_MASK
	.align		4
.L_25:
        /*0088*/ 	.byte	0x03, 0x50
        /*008a*/ 	.short	0x0000


	//----- nvinfo : EIATTR_MAXREG_COUNT
	.align		4
        /*008c*/ 	.byte	0x03, 0x1b
        /*008e*/ 	.short	0x00ff


	//----- nvinfo : EIATTR_EXIT_INSTR_OFFSETS
	.align		4
        /*0090*/ 	.byte	0x04, 0x1c
        /*0092*/ 	.short	(.L_27 - .L_26)


	//   ....[0]....
.L_26:
        /*0094*/ 	.word	0x00000330


	//----- nvinfo : EIATTR_REQNTID
	.align		4
.L_27:
        /*0098*/ 	.byte	0x04, 0x10
        /*009a*/ 	.short	(.L_29 - .L_28)
.L_28:
        /*009c*/ 	.word	0x00000080
        /*00a0*/ 	.word	0x00000001
        /*00a4*/ 	.word	0x00000001


	//----- nvinfo : EIATTR_CBANK_PARAM_SIZE
	.align		4
.L_29:
        /*00a8*/ 	.byte	0x03, 0x19
        /*00aa*/ 	.short	0x003c


	//----- nvinfo : EIATTR_PARAM_CBANK
	.align		4
        /*00ac*/ 	.byte	0x04, 0x0a
        /*00ae*/ 	.short	(.L_31 - .L_30)
	.align		4
.L_30:
        /*00b0*/ 	.word	index@(.nv.constant0.triton_poi_fused_add_convolution_mul_3)
        /*00b4*/ 	.short	0x0210
        /*00b6*/ 	.short	0x003c


	//----- nvinfo : EIATTR_SW_WAR
	.align		4
.L_31:
        /*00b8*/ 	.byte	0x04, 0x36
        /*00ba*/ 	.short	(.L_33 - .L_32)
.L_32:
        /*00bc*/ 	.word	0x00000008
.L_33:


//--------------------- .nv.callgraph             --------------------------
	.section	.nv.callgraph,"",@"SHT_CUDA_CALLGRAPH"
	.align	4
	.sectionentsize	8
	.align		4
        /*0000*/ 	.word	0x00000000
	.align		4
        /*0004*/ 	.word	0xffffffff
	.align		4
        /*0008*/ 	.word	0x00000000
	.align		4
        /*000c*/ 	.word	0xfffffffe
	.align		4
        /*0010*/ 	.word	0x00000000
	.align		4
        /*0014*/ 	.word	0xfffffffd
	.align		4
        /*0018*/ 	.word	0x00000000
	.align		4
        /*001c*/ 	.word	0xfffffffc


//--------------------- .text.triton_poi_fused_add_convolution_mul_3 --------------------------
	.section	.text.triton_poi_fused_add_convolution_mul_3,"ax",@progbits
	.align	128
        .global         triton_poi_fused_add_convolution_mul_3
        .type           triton_poi_fused_add_convolution_mul_3,@function
        .size           triton_poi_fused_add_convolution_mul_3,(.L_x_1 - triton_poi_fused_add_convolution_mul_3)
        .other          triton_poi_fused_add_convolution_mul_3,@"STO_CUDA_ENTRY STV_DEFAULT"
triton_poi_fused_add_convolution_mul_3:
.text.triton_poi_fused_add_convolution_mul_3:
[----:B------:R-:W-:Y:S01]  /*0000*/  LDC R1, c[0x0][0x28] ;  /* 0x00000a00ff017b82 */ /* 0x000fe20000000800 */
[----:B------:R-:W1:Y:S07]  /*0010*/  S2R R0, SR_TID.X ;  /* 0x0000000000007919 */ /* 0x000e6e0000002100 */
[----:B------:R-:W2:Y:S01]  /*0020*/  LDC.64 R18, c[0x0][0x218] ;  /* 0x00008600ff127b82 */ /* 0x000ea20000000a00 */
[----:B------:R-:W-:Y:S01]  /*0030*/  ULDC.64 UR4, c[0x0][0x208] ;  /* 0x0000820000047ab9 */ /* 0x000fe20000000a00 */
[----:B------:R-:W3:Y:S06]  /*0040*/  S2R R13, SR_CTAID.X ;  /* 0x00000000000d7919 */ /* 0x000eec0000002500 */
[----:B------:R-:W4:Y:S08]  /*0050*/  LDC.64 R4, c[0x0][0x210] ;  /* 0x00008400ff047b82 */ /* 0x000f300000000a00 */
[----:B------:R-:W5:Y:S08]  /*0060*/  LDC.64 R10, c[0x0][0x228] ;  /* 0x00008a00ff0a7b82 */ /* 0x000f700000000a00 */
[----:B------:R-:W2:Y:S01]  /*0070*/  LDC.64 R8, c[0x0][0x230] ;  /* 0x00008c00ff087b82 */ /* 0x000ea20000000a00 */
[----:B-1----:R-:W-:-:S07]  /*0080*/  SHF.L.U32 R0, R0, 0x1, RZ ;  /* 0x0000000100007819 */ /* 0x002fce00000006ff */
[----:B------:R-:W1:Y:S01]  /*0090*/  LDC.64 R16, c[0x0][0x220] ;  /* 0x00008800ff107b82 */ /* 0x000e620000000a00 */
[----:B------:R-:W-:Y:S02]  /*00a0*/  LOP3.LUT R0, R0, 0xfe, RZ, 0xc0, !PT ;  /* 0x000000fe00007812 */ /* 0x000fe400078ec0ff */
[----:B---3--:R-:W-:Y:S02]  /*00b0*/  SHF.R.S32.HI R2, RZ, 0x17, R13 ;  /* 0x00000017ff027819 */ /* 0x008fe4000001140d */
[----:B------:R-:W-:-:S03]  /*00c0*/  LEA R13, R13, R0, 0x8 ;  /* 0x000000000d0d7211 */ /* 0x000fc600078e40ff */
[----:B------:R-:W3:Y:S01]  /*00d0*/  LDC.64 R6, c[0x0][0x238] ;  /* 0x00008e00ff067b82 */ /* 0x000ee20000000a00 */
[----:B------:R-:W-:Y:S01]  /*00e0*/  SGXT R0, R2, 0x1 ;  /* 0x000000010200781a */ /* 0x000fe20000000200 */
[----:B----4-:R-:W-:-:S03]  /*00f0*/  IMAD.WIDE R4, R13, 0x4, R4 ;  /* 0x000000040d047825 */ /* 0x010fc600078e0204 */
[CC--:B------:R-:W-:Y:S02]  /*0100*/  LEA.HI R12, R0.reuse, R13.reuse, RZ, 0x9 ;  /* 0x0000000d000c7211 */ /* 0x0c0fe400078f48ff */
[----:B------:R-:W-:Y:S01]  /*0110*/  LEA.HI R0, R0, R13, RZ, 0xd ;  /* 0x0000000d00007211 */ /* 0x000fe200078f68ff */
[----:B------:R-:W4:Y:S01]  /*0120*/  LDC.64 R2, c[0x0][0x240] ;  /* 0x00009000ff027b82 */ /* 0x000f220000000a00 */
[----:B------:R-:W-:Y:S01]  /*0130*/  LOP3.LUT R12, R12, 0xfffffe00, RZ, 0xc0, !PT ;  /* 0xfffffe000c0c7812 */ /* 0x000fe200078ec0ff */
[----:B-----5:R-:W-:Y:S01]  /*0140*/  IMAD.WIDE R10, R13, 0x4, R10 ;  /* 0x000000040d0a7825 */ /* 0x020fe200078e020a */
[----:B------:R-:W-:Y:S02]  /*0150*/  SHF.R.S32.HI R0, RZ, 0xd, R0 ;  /* 0x0000000dff007819 */ /* 0x000fe40000011400 */
[----:B------:R-:W-:Y:S02]  /*0160*/  IADD3 R15, R13, -R12, RZ ;  /* 0x8000000c0d0f7210 */ /* 0x000fe40007ffe0ff */
[----:B------:R-:W-:Y:S01]  /*0170*/  SHF.L.U32 R23, R0, 0x2, RZ ;  /* 0x0000000200177819 */ /* 0x000fe200000006ff */
[----:B------:R-:W5:Y:S02]  /*0180*/  LDG.E.64 R10, desc[UR4][R10.64] ;  /* 0x000000040a0a7981 */ /* 0x000f64000c1e1b00 */
[----:B--2---:R-:W-:-:S02]  /*0190*/  IMAD.WIDE R20, R15, 0x4, R18 ;  /* 0x000000040f147825 */ /* 0x004fc400078e0212 */
[----:B------:R-:W2:Y:S02]  /*01a0*/  LDG.E.64 R18, desc[UR4][R4.64] ;  /* 0x0000000404127981 */ /* 0x000ea4000c1e1b00 */
[----:B0-----:R-:W-:Y:S02]  /*01b0*/  IMAD.WIDE R8, R15, 0x4, R8 ;  /* 0x000000040f087825 */ /* 0x001fe400078e0208 */
[----:B------:R-:W2:Y:S02]  /*01c0*/  LDG.E.EL.64 R20, desc[UR4][R20.64] ;  /* 0x0000000414147981 */ /* 0x000ea4000c2e1b00 */
[----:B-1----:R-:W-:Y:S02]  /*01d0*/  IMAD.WIDE R16, R23, 0x4, R16 ;  /* 0x0000000417107825 */ /* 0x002fe400078e0210 */
[----:B------:R-:W5:Y:S02]  /*01e0*/  LDG.E.EL.64 R8, desc[UR4][R8.64] ;  /* 0x0000000408087981 */ /* 0x000f64000c2e1b00 */
[----:B---3--:R-:W-:-:S02]  /*01f0*/  IMAD.WIDE R6, R13, 0x4, R6 ;  /* 0x000000040d067825 */ /* 0x008fc400078e0206 */
[----:B------:R-:W3:Y:S02]  /*0200*/  LDG.E.EL R0, desc[UR4][R16.64] ;  /* 0x0000000410007981 */ /* 0x000ee4000c2e1900 */
[----:B----4-:R-:W-:Y:S02]  /*0210*/  IMAD.WIDE R12, R15, 0x4, R2 ;  /* 0x000000040f0c7825 */ /* 0x010fe400078e0202 */
[----:B------:R-:W4:Y:S04]  /*0220*/  LDG.E.EL R2, desc[UR4][R16.64+0x4] ;  /* 0x0000040410027981 */ /* 0x000f28000c2e1900 */
[----:B------:R-:W4:Y:S04]  /*0230*/  LDG.E.64 R6, desc[UR4][R6.64] ;  /* 0x0000000406067981 */ /* 0x000f28000c1e1b00 */
[----:B------:R-:W4:Y:S04]  /*0240*/  LDG.E.EL.64 R12, desc[UR4][R12.64] ;  /* 0x000000040c0c7981 */ /* 0x000f28000c2e1b00 */
[----:B------:R-:W4:Y:S01]  /*0250*/  LDG.E.EL R14, desc[UR4][R16.64+0x8] ;  /* 0x00000804100e7981 */ /* 0x000f22000c2e1900 */
[----:B--2---:R-:W-:Y:S01]  /*0260*/  FADD R3, R19, R21 ;  /* 0x0000001513037221 */ /* 0x004fe20000000000 */
[----:B------:R-:W-:Y:S01]  /*0270*/  FADD R15, R18, R20 ;  /* 0x00000014120f7221 */ /* 0x000fe20000000000 */
[----:B-----5:R-:W-:Y:S01]  /*0280*/  FADD R10, R10, R8 ;  /* 0x000000080a0a7221 */ /* 0x020fe20000000000 */
[----:B------:R-:W-:Y:S01]  /*0290*/  FADD R8, R11, R9 ;  /* 0x000000090b087221 */ /* 0x000fe20000000000 */
[C---:B---3--:R-:W-:Y:S01]  /*02a0*/  FFMA R3, R0.reuse, R3, RZ ;  /* 0x0000000300037223 */ /* 0x048fe200000000ff */
[----:B------:R-:W-:-:S03]  /*02b0*/  FFMA R15, R0, R15, RZ ;  /* 0x0000000f000f7223 */ /* 0x000fc600000000ff */
[C---:B----4-:R-:W-:Y:S01]  /*02c0*/  FFMA R8, R2.reuse, R8, R3 ;  /* 0x0000000802087223 */ /* 0x050fe20000000003 */
[----:B------:R-:W-:Y:S01]  /*02d0*/  FFMA R15, R2, R10, R15 ;  /* 0x0000000a020f7223 */ /* 0x000fe2000000000f */
[----:B------:R-:W-:Y:S01]  /*02e0*/  FADD R3, R6, R12 ;  /* 0x0000000c06037221 */ /* 0x000fe20000000000 */
[----:B------:R-:W-:-:S03]  /*02f0*/  FADD R7, R7, R13 ;  /* 0x0000000d07077221 */ /* 0x000fc60000000000 */
[C---:B------:R-:W-:Y:S01]  /*0300*/  FFMA R6, R14.reuse, R3, R15 ;  /* 0x000000030e067223 */ /* 0x040fe2000000000f */
[----:B------:R-:W-:-:S05]  /*0310*/  FFMA R7, R14, R7, R8 ;  /* 0x000000070e077223 */ /* 0x000fca0000000008 */
[----:B------:R-:W-:Y:S01]  /*0320*/  STG.E.64 desc[UR4][R4.64], R6 ;  /* 0x0000000604007986 */ /* 0x000fe2000c101b04 */
[----:B------:R-:W-:Y:S05]  /*0330*/  EXIT ;  /* 0x000000000000794d */ /* 0x000fea0003800000 */
.L_x_0:
[----:B------:R-:W-:-:S00]  /*0340*/  BRA `(.L_x_0) ;  /* 0xfffffffc00fc7947 */ /* 0x000fc0000383ffff */
[----:B------:R-:W-:-:S00]  /*0350*/  NOP ;  /* 0x0000000000007918 */ /* 0x000fc00000000000 */
        /* <DEDUP_REMOVED lines=10> */
.L_x_1:


//--------------------- .nv.constant0.triton_poi_fused_add_convolution_mul_3 --------------------------
	.section	.nv.constant0.triton_poi_fused_add_convolution_mul_3,"a",@progbits
	.sectionflags	@""
	.align	4
.nv.constant0.triton_poi_fused_add_convolution_mul_3:
	.zero		588
